






.version 5.0
.target sm_50
.address_size 64



.visible .entry _Z28forward_avgpool_layer_kerneliiiiPfS_(
.param .u32 _Z28forward_avgpool_layer_kerneliiiiPfS__param_0,
.param .u32 _Z28forward_avgpool_layer_kerneliiiiPfS__param_1,
.param .u32 _Z28forward_avgpool_layer_kerneliiiiPfS__param_2,
.param .u32 _Z28forward_avgpool_layer_kerneliiiiPfS__param_3,
.param .u64 _Z28forward_avgpool_layer_kerneliiiiPfS__param_4,
.param .u64 _Z28forward_avgpool_layer_kerneliiiiPfS__param_5
)
{
.reg .pred %p<4>;
.reg .f32 %f<10>;
.reg .b32 %r<21>;
.reg .b64 %rd<12>;


ld.param.u32 %r12, [_Z28forward_avgpool_layer_kerneliiiiPfS__param_0];
ld.param.u32 %r10, [_Z28forward_avgpool_layer_kerneliiiiPfS__param_1];
ld.param.u32 %r11, [_Z28forward_avgpool_layer_kerneliiiiPfS__param_2];
ld.param.u64 %rd5, [_Z28forward_avgpool_layer_kerneliiiiPfS__param_4];
ld.param.u64 %rd6, [_Z28forward_avgpool_layer_kerneliiiiPfS__param_5];
mov.u32 %r1, %nctaid.x;
mov.u32 %r2, %ctaid.y;
mov.u32 %r3, %ctaid.x;
mad.lo.s32 %r13, %r1, %r2, %r3;
mov.u32 %r4, %ntid.x;
mov.u32 %r5, %tid.x;
mad.lo.s32 %r6, %r13, %r4, %r5;
setp.ge.s32	%p1, %r6, %r12;
@%p1 bra BB0_5;

cvta.to.global.u64 %rd7, %rd6;
mul.wide.s32 %rd8, %r6, 4;
add.s64 %rd1, %rd7, %rd8;
mov.u32 %r20, 0;
st.global.u32 [%rd1], %r20;
mul.lo.s32 %r7, %r11, %r10;
mov.f32 %f9, 0f00000000;
setp.lt.s32	%p2, %r7, 1;
@%p2 bra BB0_4;

cvta.to.global.u64 %rd9, %rd5;
mad.lo.s32 %r18, %r4, %r13, %r5;
mul.lo.s32 %r19, %r7, %r18;
mul.wide.s32 %rd10, %r19, 4;
add.s64 %rd11, %rd9, %rd10;
mov.f32 %f9, 0f00000000;

BB0_3:
ld.global.f32 %f6, [%rd11];
add.f32 %f9, %f6, %f9;
st.global.f32 [%rd1], %f9;
add.s64 %rd11, %rd11, 4;
add.s32 %r20, %r20, 1;
setp.lt.s32	%p3, %r20, %r7;
@%p3 bra BB0_3;

BB0_4:
cvt.rn.f32.s32	%f7, %r7;
div.rn.f32 %f8, %f9, %f7;
st.global.f32 [%rd1], %f8;

BB0_5:
ret;
}


.visible .entry _Z29backward_avgpool_layer_kerneliiiiPfS_(
.param .u32 _Z29backward_avgpool_layer_kerneliiiiPfS__param_0,
.param .u32 _Z29backward_avgpool_layer_kerneliiiiPfS__param_1,
.param .u32 _Z29backward_avgpool_layer_kerneliiiiPfS__param_2,
.param .u32 _Z29backward_avgpool_layer_kerneliiiiPfS__param_3,
.param .u64 _Z29backward_avgpool_layer_kerneliiiiPfS__param_4,
.param .u64 _Z29backward_avgpool_layer_kerneliiiiPfS__param_5
)
{
.reg .pred %p<4>;
.reg .f32 %f<6>;
.reg .b32 %r<20>;
.reg .b64 %rd<12>;


ld.param.u32 %r12, [_Z29backward_avgpool_layer_kerneliiiiPfS__param_0];
ld.param.u32 %r10, [_Z29backward_avgpool_layer_kerneliiiiPfS__param_1];
ld.param.u32 %r11, [_Z29backward_avgpool_layer_kerneliiiiPfS__param_2];
ld.param.u64 %rd5, [_Z29backward_avgpool_layer_kerneliiiiPfS__param_4];
ld.param.u64 %rd6, [_Z29backward_avgpool_layer_kerneliiiiPfS__param_5];
mov.u32 %r1, %nctaid.x;
mov.u32 %r2, %ctaid.y;
mov.u32 %r3, %ctaid.x;
mad.lo.s32 %r13, %r1, %r2, %r3;
mov.u32 %r4, %ntid.x;
mov.u32 %r5, %tid.x;
mad.lo.s32 %r6, %r13, %r4, %r5;
setp.ge.s32	%p1, %r6, %r12;
@%p1 bra BB1_4;

mul.lo.s32 %r7, %r11, %r10;
setp.lt.s32	%p2, %r7, 1;
@%p2 bra BB1_4;

cvta.to.global.u64 %rd7, %rd5;
cvta.to.global.u64 %rd8, %rd6;
mul.wide.s32 %rd9, %r6, 4;
add.s64 %rd1, %rd8, %rd9;
cvt.rn.f32.s32	%f1, %r7;
mad.lo.s32 %r16, %r4, %r13, %r5;
mul.lo.s32 %r18, %r7, %r16;
mul.wide.s32 %rd10, %r18, 4;
add.s64 %rd11, %rd7, %rd10;
mov.u32 %r19, 0;

BB1_3:
ld.global.f32 %f2, [%rd1];
div.rn.f32 %f3, %f2, %f1;
ld.global.f32 %f4, [%rd11];
add.f32 %f5, %f3, %f4;
st.global.f32 [%rd11], %f5;
add.s64 %rd11, %rd11, 4;
add.s32 %r19, %r19, 1;
setp.lt.s32	%p3, %r19, %r7;
@%p3 bra BB1_3;

BB1_4:
ret;
}





// ===== COMPILED SASS (sm_100) =====

	.target	sm_100

	.elftype	@"ET_EXEC"


//--------------------- .note.nv.tkinfo           --------------------------
	.section	.note.nv.tkinfo,"",@"SHT_NOTE"
	.sectionflags	@"SHF_NOTE_NV_TKINFO"
	.tkinfo
        /*0018*/ 	.word	0x00000002
        /*0030*/ 	.string	""
        /*0030*/ 	.string	"ptxas"
        /*0030*/ 	.string	"Cuda compilation tools, release 13.0, V13.0.88"
        /*0030*/ 	.string	"Build cuda_13.0.r13.0/compiler.36424714_0"
        /*0030*/ 	.string	"-arch sm_100 "



//--------------------- .note.nv.cuinfo           --------------------------
	.section	.note.nv.cuinfo,"",@"SHT_NOTE"
	.sectionflags	@"SHF_NOTE_NV_CUINFO"
        /*0018*/ 	.short	0x0002
        /*001a*/ 	.short	0x0032
        /*001c*/ 	.short	0x0082
	.zero		2


//--------------------- .nv.info                  --------------------------
	.section	.nv.info,"",@"SHT_CUDA_INFO"
	.align	4


	//----- nvinfo : EIATTR_REGCOUNT
	.align		4
        /*0000*/ 	.byte	0x04, 0x2f
        /*0002*/ 	.short	(.L_1 - .L_0)
	.align		4
.L_0:
        /*0004*/ 	.word	index@(_Z28forward_avgpool_layer_kerneliiiiPfS_)
        /*0008*/ 	.word	0x00000010


	//----- nvinfo : EIATTR_FRAME_SIZE
	.align		4
.L_1:
        /*000c*/ 	.byte	0x04, 0x11
        /*000e*/ 	.short	(.L_3 - .L_2)
	.align		4
.L_2:
        /*0010*/ 	.word	index@($__internal_1_$__cuda_sm3x_div_rn_noftz_f32_slowpath)
        /*0014*/ 	.word	0x00000000


	//----- nvinfo : EIATTR_FRAME_SIZE
	.align		4
.L_3:
        /*0018*/ 	.byte	0x04, 0x11
        /*001a*/ 	.short	(.L_5 - .L_4)
	.align		4
.L_4:
        /*001c*/ 	.word	index@(_Z28forward_avgpool_layer_kerneliiiiPfS_)
        /*0020*/ 	.word	0x00000000


	//----- nvinfo : EIATTR_REGCOUNT
	.align		4
.L_5:
        /*0024*/ 	.byte	0x04, 0x2f
        /*0026*/ 	.short	(.L_7 - .L_6)
	.align		4
.L_6:
        /*0028*/ 	.word	index@(_Z29backward_avgpool_layer_kerneliiiiPfS_)
        /*002c*/ 	.word	0x00000016


	//----- nvinfo : EIATTR_FRAME_SIZE
	.align		4
.L_7:
        /*0030*/ 	.byte	0x04, 0x11
        /*0032*/ 	.short	(.L_9 - .L_8)
	.align		4
.L_8:
        /*0034*/ 	.word	index@($__internal_0_$__cuda_sm3x_div_rn_noftz_f32_slowpath)
        /*0038*/ 	.word	0x00000000


	//----- nvinfo : EIATTR_FRAME_SIZE
	.align		4
.L_9:
        /*003c*/ 	.byte	0x04, 0x11
        /*003e*/ 	.short	(.L_11 - .L_10)
	.align		4
.L_10:
        /*0040*/ 	.word	index@(_Z29backward_avgpool_layer_kerneliiiiPfS_)
        /*0044*/ 	.word	0x00000000


	//----- nvinfo : EIATTR_MIN_STACK_SIZE
	.align		4
.L_11:
        /*0048*/ 	.byte	0x04, 0x12
        /*004a*/ 	.short	(.L_13 - .L_12)
	.align		4
.L_12:
        /*004c*/ 	.word	index@(_Z29backward_avgpool_layer_kerneliiiiPfS_)
        /*0050*/ 	.word	0x00000000


	//----- nvinfo : EIATTR_MIN_STACK_SIZE
	.align		4
.L_13:
        /*0054*/ 	.byte	0x04, 0x12
        /*0056*/ 	.short	(.L_15 - .L_14)
	.align		4
.L_14:
        /*0058*/ 	.word	index@(_Z28forward_avgpool_layer_kerneliiiiPfS_)
        /*005c*/ 	.word	0x00000000
.L_15:


//--------------------- .nv.compat                --------------------------
	.section	.nv.compat,"",@"SHT_CUDA_COMPAT_INFO"
	.align	4
        /*0000*/ 	.byte	0x02, 0x09, 0x00, 0x00, 0x02, 0x02, 0x01, 0x00, 0x02, 0x05, 0x05, 0x00, 0x03, 0x07, 0x01, 0x01
        /*0010*/ 	.byte	0x02, 0x03, 0x00, 0x00, 0x02, 0x06, 0x01, 0x00, 0x04, 0x0b, 0x08, 0x00, 0x01, 0x00, 0x00, 0x00
        /*0020*/ 	.byte	0x00, 0x00, 0x00, 0x00


//--------------------- .nv.info._Z29backward_avgpool_layer_kerneliiiiPfS_ --------------------------
	.section	.nv.info._Z29backward_avgpool_layer_kerneliiiiPfS_,"",@"SHT_CUDA_INFO"
	.sectionflags	@""
	.align	4


	//----- nvinfo : EIATTR_CUDA_API_VERSION
	.align		4
        /*0000*/ 	.byte	0x04, 0x37
        /*0002*/ 	.short	(.L_17 - .L_16)
.L_16:
        /*0004*/ 	.word	0x00000082


	//----- nvinfo : EIATTR_KPARAM_INFO
	.align		4
.L_17:
        /*0008*/ 	.byte	0x04, 0x17
        /*000a*/ 	.short	(.L_19 - .L_18)
.L_18:
        /*000c*/ 	.word	0x00000000
        /*0010*/ 	.short	0x0005
        /*0012*/ 	.short	0x0018
        /*0014*/ 	.byte	0x00, 0xf0, 0x21, 0x00


	//----- nvinfo : EIATTR_KPARAM_INFO
	.align		4
.L_19:
        /*0018*/ 	.byte	0x04, 0x17
        /*001a*/ 	.short	(.L_21 - .L_20)
.L_20:
        /*001c*/ 	.word	0x00000000
        /*0020*/ 	.short	0x0004
        /*0022*/ 	.short	0x0010
        /*0024*/ 	.byte	0x00, 0xf0, 0x21, 0x00


	//----- nvinfo : EIATTR_KPARAM_INFO
	.align		4
.L_21:
        /*0028*/ 	.byte	0x04, 0x17
        /*002a*/ 	.short	(.L_23 - .L_22)
.L_22:
        /*002c*/ 	.word	0x00000000
        /*0030*/ 	.short	0x0003
        /*0032*/ 	.short	0x000c
        /*0034*/ 	.byte	0x00, 0xf0, 0x11, 0x00


	//----- nvinfo : EIATTR_KPARAM_INFO
	.align		4
.L_23:
        /*0038*/ 	.byte	0x04, 0x17
        /*003a*/ 	.short	(.L_25 - .L_24)
.L_24:
        /*003c*/ 	.word	0x00000000
        /*0040*/ 	.short	0x0002
        /*0042*/ 	.short	0x0008
        /*0044*/ 	.byte	0x00, 0xf0, 0x11, 0x00


	//----- nvinfo : EIATTR_KPARAM_INFO
	.align		4
.L_25:
        /*0048*/ 	.byte	0x04, 0x17
        /*004a*/ 	.short	(.L_27 - .L_26)
.L_26:
        /*004c*/ 	.word	0x00000000
        /*0050*/ 	.short	0x0001
        /*0052*/ 	.short	0x0004
        /*0054*/ 	.byte	0x00, 0xf0, 0x11, 0x00


	//----- nvinfo : EIATTR_KPARAM_INFO
	.align		4
.L_27:
        /*0058*/ 	.byte	0x04, 0x17
        /*005a*/ 	.short	(.L_29 - .L_28)
.L_28:
        /*005c*/ 	.word	0x00000000
        /*0060*/ 	.short	0x0000
        /*0062*/ 	.short	0x0000
        /*0064*/ 	.byte	0x00, 0xf0, 0x11, 0x00


	//----- nvinfo : EIATTR_SPARSE_MMA_MASK
	.align		4
.L_29:
        /*0068*/ 	.byte	0x03, 0x50
        /*006a*/ 	.short	0x0000


	//----- nvinfo : EIATTR_MAXREG_COUNT
	.align		4
        /*006c*/ 	.byte	0x03, 0x1b
        /*006e*/ 	.short	0x00ff


	//----- nvinfo : EIATTR_MERCURY_ISA_VERSION
	.align		4
        /*0070*/ 	.byte	0x03, 0x5f
        /*0072*/ 	.short	0x0101


	//----- nvinfo : EIATTR_VRC_CTA_INIT_COUNT
	.align		4
        /*0074*/ 	.byte	0x02, 0x4a
	.zero		1
	.zero		1


	//----- nvinfo : EIATTR_EXIT_INSTR_OFFSETS
	.align		4
        /*0078*/ 	.byte	0x04, 0x1c
        /*007a*/ 	.short	(.L_31 - .L_30)


	//   ....[0]....
.L_30:
        /*007c*/ 	.word	0x000000a0


	//   ....[1]....
        /*0080*/ 	.word	0x000000f0


	//   ....[2]....
        /*0084*/ 	.word	0x00000320


	//----- nvinfo : EIATTR_CRS_STACK_SIZE
	.align		4
.L_31:
        /*0088*/ 	.byte	0x04, 0x1e
        /*008a*/ 	.short	(.L_33 - .L_32)
.L_32:
        /*008c*/ 	.word	0x00000000


	//----- nvinfo : EIATTR_CBANK_PARAM_SIZE
	.align		4
.L_33:
        /*0090*/ 	.byte	0x03, 0x19
        /*0092*/ 	.short	0x0020


	//----- nvinfo : EIATTR_PARAM_CBANK
	.align		4
        /*0094*/ 	.byte	0x04, 0x0a
        /*0096*/ 	.short	(.L_35 - .L_34)
	.align		4
.L_34:
        /*0098*/ 	.word	index@(.nv.constant0._Z29backward_avgpool_layer_kerneliiiiPfS_)
        /*009c*/ 	.short	0x0380
        /*009e*/ 	.short	0x0020


	//----- nvinfo : EIATTR_SW_WAR
	.align		4
.L_35:
        /*00a0*/ 	.byte	0x04, 0x36
        /*00a2*/ 	.short	(.L_37 - .L_36)
.L_36:
        /*00a4*/ 	.word	0x00000008
.L_37:


//--------------------- .nv.info._Z28forward_avgpool_layer_kerneliiiiPfS_ --------------------------
	.section	.nv.info._Z28forward_avgpool_layer_kerneliiiiPfS_,"",@"SHT_CUDA_INFO"
	.sectionflags	@""
	.align	4


	//----- nvinfo : EIATTR_CUDA_API_VERSION
	.align		4
        /*0000*/ 	.byte	0x04, 0x37
        /*0002*/ 	.short	(.L_39 - .L_38)
.L_38:
        /*0004*/ 	.word	0x00000082


	//----- nvinfo : EIATTR_KPARAM_INFO
	.align		4
.L_39:
        /*0008*/ 	.byte	0x04, 0x17
        /*000a*/ 	.short	(.L_41 - .L_40)
.L_40:
        /*000c*/ 	.word	0x00000000
        /*0010*/ 	.short	0x0005
        /*0012*/ 	.short	0x0018
        /*0014*/ 	.byte	0x00, 0xf0, 0x21, 0x00


	//----- nvinfo : EIATTR_KPARAM_INFO
	.align		4
.L_41:
        /*0018*/ 	.byte	0x04, 0x17
        /*001a*/ 	.short	(.L_43 - .L_42)
.L_42:
        /*001c*/ 	.word	0x00000000
        /*0020*/ 	.short	0x0004
        /*0022*/ 	.short	0x0010
        /*0024*/ 	.byte	0x00, 0xf0, 0x21, 0x00


	//----- nvinfo : EIATTR_KPARAM_INFO
	.align		4
.L_43:
        /*0028*/ 	.byte	0x04, 0x17
        /*002a*/ 	.short	(.L_45 - .L_44)
.L_44:
        /*002c*/ 	.word	0x00000000
        /*0030*/ 	.short	0x0003
        /*0032*/ 	.short	0x000c
        /*0034*/ 	.byte	0x00, 0xf0, 0x11, 0x00


	//----- nvinfo : EIATTR_KPARAM_INFO
	.align		4
.L_45:
        /*0038*/ 	.byte	0x04, 0x17
        /*003a*/ 	.short	(.L_47 - .L_46)
.L_46:
        /*003c*/ 	.word	0x00000000
        /*0040*/ 	.short	0x0002
        /*0042*/ 	.short	0x0008
        /*0044*/ 	.byte	0x00, 0xf0, 0x11, 0x00


	//----- nvinfo : EIATTR_KPARAM_INFO
	.align		4
.L_47:
        /*0048*/ 	.byte	0x04, 0x17
        /*004a*/ 	.short	(.L_49 - .L_48)
.L_48:
        /*004c*/ 	.word	0x00000000
        /*0050*/ 	.short	0x0001
        /*0052*/ 	.short	0x0004
        /*0054*/ 	.byte	0x00, 0xf0, 0x11, 0x00


	//----- nvinfo : EIATTR_KPARAM_INFO
	.align		4
.L_49:
        /*0058*/ 	.byte	0x04, 0x17
        /*005a*/ 	.short	(.L_51 - .L_50)
.L_50:
        /*005c*/ 	.word	0x00000000
        /*0060*/ 	.short	0x0000
        /*0062*/ 	.short	0x0000
        /*0064*/ 	.byte	0x00, 0xf0, 0x11, 0x00


	//----- nvinfo : EIATTR_SPARSE_MMA_MASK
	.align		4
.L_51:
        /*0068*/ 	.byte	0x03, 0x50
        /*006a*/ 	.short	0x0000


	//----- nvinfo : EIATTR_MAXREG_COUNT
	.align		4
        /*006c*/ 	.byte	0x03, 0x1b
        /*006e*/ 	.short	0x00ff


	//----- nvinfo : EIATTR_MERCURY_ISA_VERSION
	.align		4
        /*0070*/ 	.byte	0x03, 0x5f
        /*0072*/ 	.short	0x0101


	//----- nvinfo : EIATTR_VRC_CTA_INIT_COUNT
	.align		4
        /*0074*/ 	.byte	0x02, 0x4a
	.zero		1
	.zero		1


	//----- nvinfo : EIATTR_EXIT_INSTR_OFFSETS
	.align		4
        /*0078*/ 	.byte	0x04, 0x1c
        /*007a*/ 	.short	(.L_53 - .L_52)


	//   ....[0]....
.L_52:
        /*007c*/ 	.word	0x000000a0


	//   ....[1]....
        /*0080*/ 	.word	0x00000570


	//----- nvinfo : EIATTR_CRS_STACK_SIZE
	.align		4
.L_53:
        /*0084*/ 	.byte	0x04, 0x1e
        /*0086*/ 	.short	(.L_55 - .L_54)
.L_54:
        /*0088*/ 	.word	0x00000000


	//----- nvinfo : EIATTR_CBANK_PARAM_SIZE
	.align		4
.L_55:
        /*008c*/ 	.byte	0x03, 0x19
        /*008e*/ 	.short	0x0020


	//----- nvinfo : EIATTR_PARAM_CBANK
	.align		4
        /*0090*/ 	.byte	0x04, 0x0a
        /*0092*/ 	.short	(.L_57 - .L_56)
	.align		4
.L_56:
        /*0094*/ 	.word	index@(.nv.constant0._Z28forward_avgpool_layer_kerneliiiiPfS_)
        /*0098*/ 	.short	0x0380
        /*009a*/ 	.short	0x0020


	//----- nvinfo : EIATTR_SW_WAR
	.align		4
.L_57:
        /*009c*/ 	.byte	0x04, 0x36
        /*009e*/ 	.short	(.L_59 - .L_58)
.L_58:
        /*00a0*/ 	.word	0x00000008
.L_59:


//--------------------- .nv.callgraph             --------------------------
	.section	.nv.callgraph,"",@"SHT_CUDA_CALLGRAPH"
	.align	4
	.sectionentsize	8
	.align		4
        /*0000*/ 	.word	0x00000000
	.align		4
        /*0004*/ 	.word	0xffffffff
	.align		4
        /*0008*/ 	.word	0x00000000
	.align		4
        /*000c*/ 	.word	0xfffffffe
	.align		4
        /*0010*/ 	.word	0x00000000
	.align		4
        /*0014*/ 	.word	0xfffffffd
	.align		4
        /*0018*/ 	.word	0x00000000
	.align		4
        /*001c*/ 	.word	0xfffffffc


//--------------------- .text._Z29backward_avgpool_layer_kerneliiiiPfS_ --------------------------
	.section	.text._Z29backward_avgpool_layer_kerneliiiiPfS_,"ax",@progbits
	.align	128
        .global         _Z29backward_avgpool_layer_kerneliiiiPfS_
        .type           _Z29backward_avgpool_layer_kerneliiiiPfS_,@function
        .size           _Z29backward_avgpool_layer_kerneliiiiPfS_,(.L_x_33 - _Z29backward_avgpool_layer_kerneliiiiPfS_)
        .other          _Z29backward_avgpool_layer_kerneliiiiPfS_,@"STO_CUDA_ENTRY STV_DEFAULT"
_Z29backward_avgpool_layer_kerneliiiiPfS_:
.text._Z29backward_avgpool_layer_kerneliiiiPfS_:
[----:B------:R-:W-:Y:S01]  /*0000*/  LDC R1, c[0x0][0x37c] ;  /* 0x0000df00ff017b82 */ /* 0x000fe20000000800 */
[----:B------:R-:W0:Y:S07]  /*0010*/  S2R R0, SR_TID.X ;  /* 0x0000000000007919 */ /* 0x000e2e0000002100 */
[----:B------:R-:W-:Y:S01]  /*0020*/  S2UR UR5, SR_CTAID.Y ;  /* 0x00000000000579c3 */ /* 0x000fe20000002600 */
[----:B------:R-:W1:Y:S01]  /*0030*/  LDCU UR4, c[0x0][0x370] ;  /* 0x00006e00ff0477ac */ /* 0x000e620008000800 */
[----:B------:R-:W2:Y:S06]  /*0040*/  LDCU UR7, c[0x0][0x380] ;  /* 0x00007000ff0777ac */ /* 0x000eac0008000800 */
[----:B------:R-:W1:Y:S08]  /*0050*/  S2UR UR6, SR_CTAID.X ;  /* 0x00000000000679c3 */ /* 0x000e700000002500 */
[----:B------:R-:W0:Y:S01]  /*0060*/  LDC R3, c[0x0][0x360] ;  /* 0x0000d800ff037b82 */ /* 0x000e220000000800 */
[----:B-1----:R-:W-:-:S06]  /*0070*/  UIMAD UR4, UR4, UR5, UR6 ;  /* 0x00000005040472a4 */ /* 0x002fcc000f8e0206 */
[----:B0-----:R-:W-:-:S05]  /*0080*/  IMAD R3, R3, UR4, R0 ;  /* 0x0000000403037c24 */ /* 0x001fca000f8e0200 */
[----:B--2---:R-:W-:-:S13]  /*0090*/  ISETP.GE.AND P0, PT, R3, UR7, PT ;  /* 0x0000000703007c0c */ /* 0x004fda000bf06270 */
[----:B------:R-:W-:Y:S05]  /*00a0*/  @P0 EXIT ;  /* 0x000000000000094d */ /* 0x000fea0003800000 */
[----:B------:R-:W0:Y:S01]  /*00b0*/  LDC R2, c[0x0][0x384] ;  /* 0x0000e100ff027b82 */ /* 0x000e220000000800 */
[----:B------:R-:W0:Y:S02]  /*00c0*/  LDCU UR4, c[0x0][0x388] ;  /* 0x00007100ff0477ac */ /* 0x000e240008000800 */
[----:B0-----:R-:W-:-:S05]  /*00d0*/  IMAD R2, R2, UR4, RZ ;  /* 0x0000000402027c24 */ /* 0x001fca000f8e02ff */
[----:B------:R-:W-:-:S13]  /*00e0*/  ISETP.GE.AND P0, PT, R2, 0x1, PT ;  /* 0x000000010200780c */ /* 0x000fda0003f06270 */
[----:B------:R-:W-:Y:S05]  /*00f0*/  @!P0 EXIT ;  /* 0x000000000000894d */ /* 0x000fea0003800000 */
[----:B------:R-:W0:Y:S01]  /*0100*/  LDC.64 R4, c[0x0][0x390] ;  /* 0x0000e400ff047b82 */ /* 0x000e220000000a00 */
[----:B------:R-:W-:Y:S01]  /*0110*/  IMAD R9, R3, R2, RZ ;  /* 0x0000000203097224 */ /* 0x000fe200078e02ff */
[----:B------:R-:W1:Y:S01]  /*0120*/  LDCU.64 UR6, c[0x0][0x358] ;  /* 0x00006b00ff0677ac */ /* 0x000e620008000a00 */
[----:B------:R-:W-:-:S05]  /*0130*/  UMOV UR4, URZ ;  /* 0x000000ff00047c82 */ /* 0x000fca0008000000 */
[----:B------:R-:W2:Y:S01]  /*0140*/  LDC.64 R6, c[0x0][0x398] ;  /* 0x0000e600ff067b82 */ /* 0x000ea20000000a00 */
[----:B0-----:R-:W-:-:S04]  /*0150*/  IMAD.WIDE R4, R9, 0x4, R4 ;  /* 0x0000000409047825 */ /* 0x001fc800078e0204 */
[----:B------:R-:W-:Y:S02]  /*0160*/  IMAD.MOV.U32 R10, RZ, RZ, R4 ;  /* 0x000000ffff0a7224 */ /* 0x000fe400078e0004 */
[----:B------:R-:W-:Y:S02]  /*0170*/  IMAD.MOV.U32 R11, RZ, RZ, R5 ;  /* 0x000000ffff0b7224 */ /* 0x000fe400078e0005 */
[----:B--2---:R-:W-:Y:S01]  /*0180*/  IMAD.WIDE R4, R3, 0x4, R6 ;  /* 0x0000000403047825 */ /* 0x004fe200078e0206 */
[----:B-1----:R-:W-:-:S07]  /*0190*/  I2FP.F32.S32 R3, R2 ;  /* 0x0000000200037245 */ /* 0x002fce0000201400 */
.L_x_2:
[----:B------:R-:W2:Y:S01]  /*01a0*/  LDG.E R0, desc[UR6][R4.64] ;  /* 0x0000000604007981 */ /* 0x000ea2000c1e1900 */
[----:B0-----:R-:W0:Y:S01]  /*01b0*/  MUFU.RCP R6, R3 ;  /* 0x0000000300067308 */ /* 0x001e220000001000 */
[----:B------:R-:W-:Y:S01]  /*01c0*/  UIADD3 UR4, UPT, UPT, UR4, 0x1, URZ ;  /* 0x0000000104047890 */ /* 0x000fe2000fffe0ff */
[----:B------:R-:W-:Y:S05]  /*01d0*/  BSSY.RECONVERGENT B0, `(.L_x_0) ;  /* 0x000000e000007945 */ /* 0x000fea0003800200 */
[----:B------:R-:W-:Y:S01]  /*01e0*/  ISETP.LE.AND P2, PT, R2, UR4, PT ;  /* 0x0000000402007c0c */ /* 0x000fe2000bf43270 */
[----:B0-----:R-:W-:-:S04]  /*01f0*/  FFMA R7, -R3, R6, 1 ;  /* 0x3f80000003077423 */ /* 0x001fc80000000106 */
[----:B------:R-:W-:Y:S01]  /*0200*/  FFMA R7, R6, R7, R6 ;  /* 0x0000000706077223 */ /* 0x000fe20000000006 */
[----:B--2---:R-:W0:Y:S03]  /*0210*/  FCHK P0, R0, R3 ;  /* 0x0000000300007302 */ /* 0x004e260000000000 */
[----:B------:R-:W-:-:S04]  /*0220*/  FFMA R6, R0, R7, RZ ;  /* 0x0000000700067223 */ /* 0x000fc800000000ff */
[----:B------:R-:W-:-:S04]  /*0230*/  FFMA R8, -R3, R6, R0 ;  /* 0x0000000603087223 */ /* 0x000fc80000000100 */
[----:B------:R-:W-:Y:S01]  /*0240*/  FFMA R8, R7, R8, R6 ;  /* 0x0000000807087223 */ /* 0x000fe20000000006 */
[----:B------:R-:W-:Y:S02]  /*0250*/  IMAD.MOV.U32 R6, RZ, RZ, R10 ;  /* 0x000000ffff067224 */ /* 0x000fe400078e000a */
[----:B------:R-:W-:Y:S01]  /*0260*/  IMAD.MOV.U32 R7, RZ, RZ, R11 ;  /* 0x000000ffff077224 */ /* 0x000fe200078e000b */
[----:B0-----:R-:W-:Y:S06]  /*0270*/  @!P0 BRA `(.L_x_1) ;  /* 0x00000000000c8947 */ /* 0x001fec0003800000 */
[----:B------:R-:W-:-:S07]  /*0280*/  MOV R8, 0x2a0 ;  /* 0x000002a000087802 */ /* 0x000fce0000000f00 */
[----:B------:R-:W-:Y:S05]  /*0290*/  CALL.REL.NOINC `($__internal_0_$__cuda_sm3x_div_rn_noftz_f32_slowpath) ;  /* 0x0000000000247944 */ /* 0x000fea0003c00000 */
[----:B------:R-:W-:-:S07]  /*02a0*/  IMAD.MOV.U32 R8, RZ, RZ, R0 ;  /* 0x000000ffff087224 */ /* 0x000fce00078e0000 */
.L_x_1:
[----:B------:R-:W-:Y:S05]  /*02b0*/  BSYNC.RECONVERGENT B0 ;  /* 0x0000000000007941 */ /* 0x000fea0003800200 */
.L_x_0:
[----:B------:R-:W2:Y:S01]  /*02c0*/  LDG.E R9, desc[UR6][R6.64] ;  /* 0x0000000606097981 */ /* 0x000ea2000c1e1900 */
[----:B------:R-:W-:-:S05]  /*02d0*/  IADD3 R10, P0, PT, R6, 0x4, RZ ;  /* 0x00000004060a7810 */ /* 0x000fca0007f1e0ff */
[----:B------:R-:W-:Y:S02]  /*02e0*/  IMAD.X R11, RZ, RZ, R7, P0 ;  /* 0x000000ffff0b7224 */ /* 0x000fe400000e0607 */
[----:B--2---:R-:W-:-:S05]  /*02f0*/  FADD R9, R9, R8 ;  /* 0x0000000809097221 */ /* 0x004fca0000000000 */
[----:B------:R0:W-:Y:S01]  /*0300*/  STG.E desc[UR6][R6.64], R9 ;  /* 0x0000000906007986 */ /* 0x0001e2000c101906 */
[----:B------:R-:W-:Y:S05]  /*0310*/  @!P2 BRA `(.L_x_2) ;  /* 0xfffffffc00a0a947 */ /* 0x000fea000383ffff */
[----:B------:R-:W-:Y:S05]  /*0320*/  EXIT ;  /* 0x000000000000794d */ /* 0x000fea0003800000 */
        .weak           $__internal_0_$__cuda_sm3x_div_rn_noftz_f32_slowpath
        .type           $__internal_0_$__cuda_sm3x_div_rn_noftz_f32_slowpath,@function
        .size           $__internal_0_$__cuda_sm3x_div_rn_noftz_f32_slowpath,(.L_x_33 - $__internal_0_$__cuda_sm3x_div_rn_noftz_f32_slowpath)
$__internal_0_$__cuda_sm3x_div_rn_noftz_f32_slowpath:
[--C-:B------:R-:W-:Y:S01]  /*0330*/  SHF.R.U32.HI R10, RZ, 0x17, R3.reuse ;  /* 0x00000017ff0a7819 */ /* 0x100fe20000011603 */
[----:B------:R-:W-:Y:S01]  /*0340*/  BSSY.RECONVERGENT B1, `(.L_x_3) ;  /* 0x0000064000017945 */ /* 0x000fe20003800200 */
[--C-:B------:R-:W-:Y:S01]  /*0350*/  SHF.R.U32.HI R9, RZ, 0x17, R0.reuse ;  /* 0x00000017ff097819 */ /* 0x100fe20000011600 */
[----:B------:R-:W-:Y:S01]  /*0360*/  IMAD.MOV.U32 R12, RZ, RZ, R0 ;  /* 0x000000ffff0c7224 */ /* 0x000fe200078e0000 */
[----:B------:R-:W-:Y:S01]  /*0370*/  LOP3.LUT R10, R10, 0xff, RZ, 0xc0, !PT ;  /* 0x000000ff0a0a7812 */ /* 0x000fe200078ec0ff */
[----:B------:R-:W-:Y:S01]  /*0380*/  IMAD.MOV.U32 R13, RZ, RZ, R3 ;  /* 0x000000ffff0d7224 */ /* 0x000fe200078e0003 */
[----:B------:R-:W-:-:S03]  /*0390*/  LOP3.LUT R11, R9, 0xff, RZ, 0xc0, !PT ;  /* 0x000000ff090b7812 */ /* 0x000fc600078ec0ff */
[----:B------:R-:W-:Y:S02]  /*03a0*/  VIADD R15, R10, 0xffffffff ;  /* 0xffffffff0a0f7836 */ /* 0x000fe40000000000 */
[----:B------:R-:W-:-:S03]  /*03b0*/  VIADD R14, R11, 0xffffffff ;  /* 0xffffffff0b0e7836 */ /* 0x000fc60000000000 */
[----:B------:R-:W-:-:S04]  /*03c0*/  ISETP.GT.U32.AND P0, PT, R15, 0xfd, PT ;  /* 0x000000fd0f00780c */ /* 0x000fc80003f04070 */
[----:B------:R-:W-:-:S13]  /*03d0*/  ISETP.GT.U32.OR P0, PT, R14, 0xfd, P0 ;  /* 0x000000fd0e00780c */ /* 0x000fda0000704470 */
[----:B------:R-:W-:Y:S01]  /*03e0*/  @!P0 IMAD.MOV.U32 R9, RZ, RZ, RZ ;  /* 0x000000ffff098224 */ /* 0x000fe200078e00ff */
[----:B------:R-:W-:Y:S06]  /*03f0*/  @!P0 BRA `(.L_x_4) ;  /* 0x00000000005c8947 */ /* 0x000fec0003800000 */
[----:B------:R-:W-:Y:S02]  /*0400*/  FSETP.GTU.FTZ.AND P1, PT, |R3|, +INF , PT ;  /* 0x7f8000000300780b */ /* 0x000fe40003f3c200 */
[----:B------:R-:W-:-:S04]  /*0410*/  FSETP.GTU.FTZ.AND P0, PT, |R0|, +INF , PT ;  /* 0x7f8000000000780b */ /* 0x000fc80003f1c200 */
[----:B------:R-:W-:-:S13]  /*0420*/  PLOP3.LUT P0, PT, P0, P1, PT, 0xf8, 0x8f ;  /* 0x00000000008f781c */ /* 0x000fda0000703f70 */
[----:B------:R-:W-:Y:S05]  /*0430*/  @P0 BRA `(.L_x_5) ;  /* 0x00000004004c0947 */ /* 0x000fea0003800000 */
[----:B------:R-:W-:-:S13]  /*0440*/  LOP3.LUT P0, RZ, R13, 0x7fffffff, R12, 0xc8, !PT ;  /* 0x7fffffff0dff7812 */ /* 0x000fda000780c80c */
[----:B------:R-:W-:Y:S05]  /*0450*/  @!P0 BRA `(.L_x_6) ;  /* 0x00000004003c8947 */ /* 0x000fea0003800000 */
[C---:B------:R-:W-:Y:S02]  /*0460*/  FSETP.NEU.FTZ.AND P3, PT, |R0|.reuse, +INF , PT ;  /* 0x7f8000000000780b */ /* 0x040fe40003f7d200 */
[----:B------:R-:W-:Y:S02]  /*0470*/  FSETP.NEU.FTZ.AND P1, PT, |R3|, +INF , PT ;  /* 0x7f8000000300780b */ /* 0x000fe40003f3d200 */
[----:B------:R-:W-:-:S11]  /*0480*/  FSETP.NEU.FTZ.AND P0, PT, |R0|, +INF , PT ;  /* 0x7f8000000000780b */ /* 0x000fd60003f1d200 */
[----:B------:R-:W-:Y:S05]  /*0490*/  @!P1 BRA !P3, `(.L_x_6) ;  /* 0x00000004002c9947 */ /* 0x000fea0005800000 */
[----:B------:R-:W-:-:S04]  /*04a0*/  LOP3.LUT P3, RZ, R12, 0x7fffffff, RZ, 0xc0, !PT ;  /* 0x7fffffff0cff7812 */ /* 0x000fc8000786c0ff */
[----:B------:R-:W-:-:S13]  /*04b0*/  PLOP3.LUT P1, PT, P1, P3, PT, 0x2f, 0xf2 ;  /* 0x0000000000f2781c */ /* 0x000fda0000f26577 */
[----:B------:R-:W-:Y:S05]  /*04c0*/  @P1 BRA `(.L_x_7) ;  /* 0x0000000400181947 */ /* 0x000fea0003800000 */
[----:B------:R-:W-:-:S04]  /*04d0*/  LOP3.LUT P1, RZ, R13, 0x7fffffff, RZ, 0xc0, !PT ;  /* 0x7fffffff0dff7812 */ /* 0x000fc8000782c0ff */
[----:B------:R-:W-:-:S13]  /*04e0*/  PLOP3.LUT P0, PT, P0, P1, PT, 0x2f, 0xf2 ;  /* 0x0000000000f2781c */ /* 0x000fda0000702577 */
[----:B------:R-:W-:Y:S05]  /*04f0*/  @P0 BRA `(.L_x_8) ;  /* 0x0000000400000947 */ /* 0x000fea0003800000 */
[----:B------:R-:W-:Y:S02]  /*0500*/  ISETP.GE.AND P0, PT, R14, RZ, PT ;  /* 0x000000ff0e00720c */ /* 0x000fe40003f06270 */
[----:B------:R-:W-:-:S11]  /*0510*/  ISETP.GE.AND P1, PT, R15, RZ, PT ;  /* 0x000000ff0f00720c */ /* 0x000fd60003f26270 */
[----:B------:R-:W-:Y:S02]  /*0520*/  @P0 IMAD.MOV.U32 R9, RZ, RZ, RZ ;  /* 0x000000ffff090224 */ /* 0x000fe400078e00ff */
[----:B------:R-:W-:Y:S01]  /*0530*/  @!P0 FFMA R12, R0, 1.84467440737095516160e+19, RZ ;  /* 0x5f800000000c8823 */ /* 0x000fe200000000ff */
[----:B------:R-:W-:Y:S02]  /*0540*/  @!P0 IMAD.MOV.U32 R9, RZ, RZ, -0x40 ;  /* 0xffffffc0ff098424 */ /* 0x000fe400078e00ff */
[----:B------:R-:W-:Y:S02]  /*0550*/  @!P1 FFMA R13, R3, 1.84467440737095516160e+19, RZ ;  /* 0x5f800000030d9823 */ /* 0x000fe400000000ff */
[----:B------:R-:W-:-:S07]  /*0560*/  @!P1 VIADD R9, R9, 0x40 ;  /* 0x0000004009099836 */ /* 0x000fce0000000000 */
.L_x_4:
[----:B------:R-:W-:Y:S01]  /*0570*/  LEA R0, R10, 0xc0800000, 0x17 ;  /* 0xc08000000a007811 */ /* 0x000fe200078eb8ff */
[----:B------:R-:W-:Y:S01]  /*0580*/  VIADD R11, R11, 0xffffff81 ;  /* 0xffffff810b0b7836 */ /* 0x000fe20000000000 */
[----:B------:R-:W-:Y:S03]  /*0590*/  BSSY.RECONVERGENT B2, `(.L_x_9) ;  /* 0x0000035000027945 */ /* 0x000fe60003800200 */
[----:B------:R-:W-:Y:S02]  /*05a0*/  IMAD.IADD R13, R13, 0x1, -R0 ;  /* 0x000000010d0d7824 */ /* 0x000fe400078e0a00 */
[----:B------:R-:W-:Y:S02]  /*05b0*/  IMAD R0, R11, -0x800000, R12 ;  /* 0xff8000000b007824 */ /* 0x000fe400078e020c */
[----:B------:R-:W0:Y:S01]  /*05c0*/  MUFU.RCP R14, R13 ;  /* 0x0000000d000e7308 */ /* 0x000e220000001000 */
[----:B------:R-:W-:-:S04]  /*05d0*/  FADD.FTZ R15, -R13, -RZ ;  /* 0x800000ff0d0f7221 */ /* 0x000fc80000010100 */
[----:B0-----:R-:W-:-:S04]  /*05e0*/  FFMA R17, R14, R15, 1 ;  /* 0x3f8000000e117423 */ /* 0x001fc8000000000f */
[----:B------:R-:W-:-:S04]  /*05f0*/  FFMA R19, R14, R17, R14 ;  /* 0x000000110e137223 */ /* 0x000fc8000000000e */
[----:B------:R-:W-:-:S04]  /*0600*/  FFMA R12, R0, R19, RZ ;  /* 0x00000013000c7223 */ /* 0x000fc800000000ff */
[----:B------:R-:W-:-:S04]  /*0610*/  FFMA R17, R15, R12, R0 ;  /* 0x0000000c0f117223 */ /* 0x000fc80000000000 */
[----:B------:R-:W-:Y:S01]  /*0620*/  FFMA R14, R19, R17, R12 ;  /* 0x00000011130e7223 */ /* 0x000fe2000000000c */
[----:B------:R-:W-:-:S03]  /*0630*/  IADD3 R12, PT, PT, R11, 0x7f, -R10 ;  /* 0x0000007f0b0c7810 */ /* 0x000fc60007ffe80a */
[----:B------:R-:W-:Y:S02]  /*0640*/  FFMA R15, R15, R14, R0 ;  /* 0x0000000e0f0f7223 */ /* 0x000fe40000000000 */
[----:B------:R-:W-:Y:S02]  /*0650*/  IMAD.IADD R9, R12, 0x1, R9 ;  /* 0x000000010c097824 */ /* 0x000fe400078e0209 */
[----:B------:R-:W-:-:S05]  /*0660*/  FFMA R0, R19, R15, R14 ;  /* 0x0000000f13007223 */ /* 0x000fca000000000e */
[----:B------:R-:W-:-:S04]  /*0670*/  SHF.R.U32.HI R10, RZ, 0x17, R0 ;  /* 0x00000017ff0a7819 */ /* 0x000fc80000011600 */
[----:B------:R-:W-:-:S05]  /*0680*/  LOP3.LUT R10, R10, 0xff, RZ, 0xc0, !PT ;  /* 0x000000ff0a0a7812 */ /* 0x000fca00078ec0ff */
[----:B------:R-:W-:-:S04]  /*0690*/  IMAD.IADD R13, R10, 0x1, R9 ;  /* 0x000000010a0d7824 */ /* 0x000fc800078e0209 */
[----:B------:R-:W-:-:S05]  /*06a0*/  VIADD R10, R13, 0xffffffff ;  /* 0xffffffff0d0a7836 */ /* 0x000fca0000000000 */
[----:B------:R-:W-:-:S13]  /*06b0*/  ISETP.GE.U32.AND P0, PT, R10, 0xfe, PT ;  /* 0x000000fe0a00780c */ /* 0x000fda0003f06070 */
[----:B------:R-:W-:Y:S05]  /*06c0*/  @!P0 BRA `(.L_x_10) ;  /* 0x0000000000808947 */ /* 0x000fea0003800000 */
[----:B------:R-:W-:-:S13]  /*06d0*/  ISETP.GT.AND P0, PT, R13, 0xfe, PT ;  /* 0x000000fe0d00780c */ /* 0x000fda0003f04270 */
[----:B------:R-:W-:Y:S05]  /*06e0*/  @P0 BRA `(.L_x_11) ;  /* 0x00000000006c0947 */ /* 0x000fea0003800000 */
[----:B------:R-:W-:-:S13]  /*06f0*/  ISETP.GE.AND P0, PT, R13, 0x1, PT ;  /* 0x000000010d00780c */ /* 0x000fda0003f06270 */
[----:B------:R-:W-:Y:S05]  /*0700*/  @P0 BRA `(.L_x_12) ;  /* 0x0000000000740947 */ /* 0x000fea0003800000 */
[----:B------:R-:W-:Y:S02]  /*0710*/  ISETP.GE.AND P0, PT, R13, -0x18, PT ;  /* 0xffffffe80d00780c */ /* 0x000fe40003f06270 */
[----:B------:R-:W-:-:S11]  /*0720*/  LOP3.LUT R0, R0, 0x80000000, RZ, 0xc0, !PT ;  /* 0x8000000000007812 */ /* 0x000fd600078ec0ff */
[----:B------:R-:W-:Y:S05]  /*0730*/  @!P0 BRA `(.L_x_12) ;  /* 0x0000000000688947 */ /* 0x000fea0003800000 */
[-CC-:B------:R-:W-:Y:S01]  /*0740*/  FFMA.RZ R9, R19, R15.reuse, R14.reuse ;  /* 0x0000000f13097223 */ /* 0x180fe2000000c00e */
[----:B------:R-:W-:Y:S02]  /*0750*/  VIADD R12, R13, 0x20 ;  /* 0x000000200d0c7836 */ /* 0x000fe40000000000 */
[-CC-:B------:R-:W-:Y:S01]  /*0760*/  FFMA.RM R10, R19, R15.reuse, R14.reuse ;  /* 0x0000000f130a7223 */ /* 0x180fe2000000400e */
[----:B------:R-:W-:Y:S02]  /*0770*/  ISETP.NE.AND P3, PT, R13, RZ, PT ;  /* 0x000000ff0d00720c */ /* 0x000fe40003f65270 */
[----:B------:R-:W-:Y:S01]  /*0780*/  LOP3.LUT R11, R9, 0x7fffff, RZ, 0xc0, !PT ;  /* 0x007fffff090b7812 */ /* 0x000fe200078ec0ff */
[----:B------:R-:W-:Y:S01]  /*0790*/  FFMA.RP R9, R19, R15, R14 ;  /* 0x0000000f13097223 */ /* 0x000fe2000000800e */
[----:B------:R-:W-:Y:S01]  /*07a0*/  ISETP.NE.AND P1, PT, R13, RZ, PT ;  /* 0x000000ff0d00720c */ /* 0x000fe20003f25270 */
[----:B------:R-:W-:Y:S01]  /*07b0*/  IMAD.MOV R13, RZ, RZ, -R13 ;  /* 0x000000ffff0d7224 */ /* 0x000fe200078e0a0d */
[----:B------:R-:W-:-:S02]  /*07c0*/  LOP3.LUT R11, R11, 0x800000, RZ, 0xfc, !PT ;  /* 0x008000000b0b7812 */ /* 0x000fc400078efcff */
[----:B------:R-:W-:Y:S02]  /*07d0*/  FSETP.NEU.FTZ.AND P0, PT, R9, R10, PT ;  /* 0x0000000a0900720b */ /* 0x000fe40003f1d000 */
[----:B------:R-:W-:Y:S02]  /*07e0*/  SHF.L.U32 R12, R11, R12, RZ ;  /* 0x0000000c0b0c7219 */ /* 0x000fe400000006ff */
[----:B------:R-:W-:Y:S02]  /*07f0*/  SEL R10, R13, RZ, P3 ;  /* 0x000000ff0d0a7207 */ /* 0x000fe40001800000 */
[----:B------:R-:W-:Y:S02]  /*0800*/  ISETP.NE.AND P1, PT, R12, RZ, P1 ;  /* 0x000000ff0c00720c */ /* 0x000fe40000f25270 */
[----:B------:R-:W-:Y:S02]  /*0810*/  SHF.R.U32.HI R10, RZ, R10, R11 ;  /* 0x0000000aff0a7219 */ /* 0x000fe4000001160b */
[----:B------:R-:W-:-:S02]  /*0820*/  PLOP3.LUT P0, PT, P0, P1, PT, 0xf8, 0x8f ;  /* 0x00000000008f781c */ /* 0x000fc40000703f70 */
[----:B------:R-:W-:Y:S02]  /*0830*/  SHF.R.U32.HI R12, RZ, 0x1, R10 ;  /* 0x00000001ff0c7819 */ /* 0x000fe4000001160a */
[----:B------:R-:W-:-:S04]  /*0840*/  SEL R9, RZ, 0x1, !P0 ;  /* 0x00000001ff097807 */ /* 0x000fc80004000000 */
[----:B------:R-:W-:-:S04]  /*0850*/  LOP3.LUT R9, R9, 0x1, R12, 0xf8, !PT ;  /* 0x0000000109097812 */ /* 0x000fc800078ef80c */
[----:B------:R-:W-:-:S05]  /*0860*/  LOP3.LUT R9, R9, R10, RZ, 0xc0, !PT ;  /* 0x0000000a09097212 */ /* 0x000fca00078ec0ff */
[----:B------:R-:W-:-:S05]  /*0870*/  IMAD.IADD R9, R12, 0x1, R9 ;  /* 0x000000010c097824 */ /* 0x000fca00078e0209 */
[----:B------:R-:W-:Y:S01]  /*0880*/  LOP3.LUT R0, R9, R0, RZ, 0xfc, !PT ;  /* 0x0000000009007212 */ /* 0x000fe200078efcff */
[----:B------:R-:W-:Y:S06]  /*0890*/  BRA `(.L_x_12) ;  /* 0x0000000000107947 */ /* 0x000fec0003800000 */
.L_x_11:
[----:B------:R-:W-:-:S04]  /*08a0*/  LOP3.LUT R0, R0, 0x80000000, RZ, 0xc0, !PT ;  /* 0x8000000000007812 */ /* 0x000fc800078ec0ff */
[----:B------:R-:W-:Y:S01]  /*08b0*/  LOP3.LUT R0, R0, 0x7f800000, RZ, 0xfc, !PT ;  /* 0x7f80000000007812 */ /* 0x000fe200078efcff */
[----:B------:R-:W-:Y:S06]  /*08c0*/  BRA `(.L_x_12) ;  /* 0x0000000000047947 */ /* 0x000fec0003800000 */
.L_x_10:
[----:B------:R-:W-:-:S07]  /*08d0*/  IMAD R0, R9, 0x800000, R0 ;  /* 0x0080000009007824 */ /* 0x000fce00078e0200 */
.L_x_12:
[----:B------:R-:W-:Y:S05]  /*08e0*/  BSYNC.RECONVERGENT B2 ;  /* 0x0000000000027941 */ /* 0x000fea0003800200 */
.L_x_9:
[----:B------:R-:W-:Y:S05]  /*08f0*/  BRA `(.L_x_13) ;  /* 0x0000000000207947 */ /* 0x000fea0003800000 */
.L_x_8:
[----:B------:R-:W-:-:S04]  /*0900*/  LOP3.LUT R0, R13, 0x80000000, R12, 0x48, !PT ;  /* 0x800000000d007812 */ /* 0x000fc800078e480c */
[----:B------:R-:W-:Y:S01]  /*0910*/  LOP3.LUT R0, R0, 0x7f800000, RZ, 0xfc, !PT ;  /* 0x7f80000000007812 */ /* 0x000fe200078efcff */
[----:B------:R-:W-:Y:S06]  /*0920*/  BRA `(.L_x_13) ;  /* 0x0000000000147947 */ /* 0x000fec0003800000 */
.L_x_7:
[----:B------:R-:W-:Y:S01]  /*0930*/  LOP3.LUT R0, R13, 0x80000000, R12, 0x48, !PT ;  /* 0x800000000d007812 */ /* 0x000fe200078e480c */
[----:B------:R-:W-:Y:S06]  /*0940*/  BRA `(.L_x_13) ;  /* 0x00000000000c7947 */ /* 0x000fec0003800000 */
.L_x_6:
[----:B------:R-:W0:Y:S01]  /*0950*/  MUFU.RSQ R0, -QNAN ;  /* 0xffc0000000007908 */ /* 0x000e220000001400 */
[----:B------:R-:W-:Y:S05]  /*0960*/  BRA `(.L_x_13) ;  /* 0x0000000000047947 */ /* 0x000fea0003800000 */
.L_x_5:
[----:B------:R-:W-:-:S07]  /*0970*/  FADD.FTZ R0, R0, R3 ;  /* 0x0000000300007221 */ /* 0x000fce0000010000 */
.L_x_13:
[----:B------:R-:W-:Y:S05]  /*0980*/  BSYNC.RECONVERGENT B1 ;  /* 0x0000000000017941 */ /* 0x000fea0003800200 */
.L_x_3:
[----:B------:R-:W-:-:S04]  /*0990*/  IMAD.MOV.U32 R9, RZ, RZ, 0x0 ;  /* 0x00000000ff097424 */ /* 0x000fc800078e00ff */
[----:B0-----:R-:W-:Y:S05]  /*09a0*/  RET.REL.NODEC R8 `(_Z29backward_avgpool_layer_kerneliiiiPfS_) ;  /* 0xfffffff408947950 */ /* 0x001fea0003c3ffff */
.L_x_14:
[----:B------:R-:W-:-:S00]  /*09b0*/  BRA `(.L_x_14) ;  /* 0xfffffffc00fc7947 */ /* 0x000fc0000383ffff */
[----:B------:R-:W-:-:S00]  /*09c0*/  NOP ;  /* 0x0000000000007918 */ /* 0x000fc00000000000 */
        /* <DEDUP_REMOVED lines=11> */
.L_x_33:


//--------------------- .text._Z28forward_avgpool_layer_kerneliiiiPfS_ --------------------------
	.section	.text._Z28forward_avgpool_layer_kerneliiiiPfS_,"ax",@progbits
	.align	128
        .global         _Z28forward_avgpool_layer_kerneliiiiPfS_
        .type           _Z28forward_avgpool_layer_kerneliiiiPfS_,@function
        .size           _Z28forward_avgpool_layer_kerneliiiiPfS_,(.L_x_34 - _Z28forward_avgpool_layer_kerneliiiiPfS_)
        .other          _Z28forward_avgpool_layer_kerneliiiiPfS_,@"STO_CUDA_ENTRY STV_DEFAULT"
_Z28forward_avgpool_layer_kerneliiiiPfS_:
.text._Z28forward_avgpool_layer_kerneliiiiPfS_:
        /* <DEDUP_REMOVED lines=11> */
[----:B------:R-:W0:Y:S01]  /*00b0*/  LDC.64 R4, c[0x0][0x398] ;  /* 0x0000e600ff047b82 */ /* 0x000e220000000a00 */
[----:B------:R-:W1:Y:S01]  /*00c0*/  LDCU.64 UR6, c[0x0][0x358] ;  /* 0x00006b00ff0677ac */ /* 0x000e620008000a00 */
[----:B------:R-:W-:Y:S01]  /*00d0*/  IMAD.MOV.U32 R9, RZ, RZ, RZ ;  /* 0x000000ffff097224 */ /* 0x000fe200078e00ff */
[----:B------:R-:W2:Y:S01]  /*00e0*/  LDCU UR5, c[0x0][0x388] ;  /* 0x00007100ff0577ac */ /* 0x000ea20008000800 */
[----:B------:R-:W2:Y:S01]  /*00f0*/  LDCU UR4, c[0x0][0x384] ;  /* 0x00007080ff0477ac */ /* 0x000ea20008000800 */
[----:B0-----:R-:W-:Y:S01]  /*0100*/  IMAD.WIDE R4, R7, 0x4, R4 ;  /* 0x0000000407047825 */ /* 0x001fe200078e0204 */
[----:B--2---:R-:W-:-:S04]  /*0110*/  UIMAD UR5, UR5, UR4, URZ ;  /* 0x00000004050572a4 */ /* 0x004fc8000f8e02ff */
[----:B-1----:R0:W-:Y:S01]  /*0120*/  STG.E desc[UR6][R4.64], RZ ;  /* 0x000000ff04007986 */ /* 0x0021e2000c101906 */
[----:B------:R-:W-:-:S09]  /*0130*/  UISETP.GE.AND UP0, UPT, UR5, 0x1, UPT ;  /* 0x000000010500788c */ /* 0x000fd2000bf06270 */
[----:B0-----:R-:W-:Y:S05]  /*0140*/  BRA.U !UP0, `(.L_x_15) ;  /* 0x0000000108c87547 */ /* 0x001fea000b800000 */
[----:B------:R-:W0:Y:S01]  /*0150*/  LDC.64 R2, c[0x0][0x390] ;  /* 0x0000e400ff027b82 */ /* 0x000e220000000a00 */
[----:B------:R-:W-:Y:S01]  /*0160*/  UMOV UR4, URZ ;  /* 0x000000ff00047c82 */ /* 0x000fe20008000000 */
[----:B------:R-:W-:Y:S01]  /*0170*/  IMAD R7, R7, UR5, RZ ;  /* 0x0000000507077c24 */ /* 0x000fe2000f8e02ff */
[----:B------:R-:W-:Y:S01]  /*0180*/  UIADD3 UR8, UPT, UPT, UR5, -UR4, URZ ;  /* 0x8000000405087290 */ /* 0x000fe2000fffe0ff */
[----:B------:R-:W-:Y:S01]  /*0190*/  IMAD.MOV.U32 R9, RZ, RZ, RZ ;  /* 0x000000ffff097224 */ /* 0x000fe200078e00ff */
[----:B------:R-:W-:Y:S02]  /*01a0*/  UPLOP3.LUT UP0, UPT, UPT, UPT, UPT, 0x80, 0x8 ;  /* 0x000000000008789c */ /* 0x000fe40003f0f070 */
[----:B------:R-:W-:Y:S01]  /*01b0*/  UISETP.GT.AND UP1, UPT, UR8, 0x3, UPT ;  /* 0x000000030800788c */ /* 0x000fe2000bf24270 */
[----:B0-----:R-:W-:-:S04]  /*01c0*/  IMAD.WIDE R2, R7, 0x4, R2 ;  /* 0x0000000407027825 */ /* 0x001fc800078e0202 */
[----:B------:R-:W-:-:S04]  /*01d0*/  IMAD.MOV.U32 R6, RZ, RZ, R2 ;  /* 0x000000ffff067224 */ /* 0x000fc800078e0002 */
[----:B------:R-:W-:Y:S05]  /*01e0*/  BRA.U !UP1, `(.L_x_16) ;  /* 0x0000000109507547 */ /* 0x000fea000b800000 */
[----:B------:R-:W-:Y:S02]  /*01f0*/  UIADD3 UR8, UPT, UPT, UR5, -0x3, URZ ;  /* 0xfffffffd05087890 */ /* 0x000fe4000fffe0ff */
[----:B------:R-:W-:-:S11]  /*0200*/  UPLOP3.LUT UP0, UPT, UPT, UPT, UPT, 0x40, 0x4 ;  /* 0x000000000004789c */ /* 0x000fd60003f0e870 */
.L_x_17:
[----:B------:R-:W-:-:S05]  /*0210*/  IMAD.MOV.U32 R2, RZ, RZ, R6 ;  /* 0x000000ffff027224 */ /* 0x000fca00078e0006 */
[----:B------:R-:W2:Y:S02]  /*0220*/  LDG.E R0, desc[UR6][R2.64] ;  /* 0x0000000602007981 */ /* 0x000ea4000c1e1900 */
[----:B0-2---:R-:W-:-:S05]  /*0230*/  FADD R7, R0, R9 ;  /* 0x0000000900077221 */ /* 0x005fca0000000000 */
[----:B------:R0:W-:Y:S04]  /*0240*/  STG.E desc[UR6][R4.64], R7 ;  /* 0x0000000704007986 */ /* 0x0001e8000c101906 */
[----:B------:R-:W2:Y:S02]  /*0250*/  LDG.E R0, desc[UR6][R2.64+0x4] ;  /* 0x0000040602007981 */ /* 0x000ea4000c1e1900 */
[----:B--2---:R-:W-:-:S05]  /*0260*/  FADD R11, R7, R0 ;  /* 0x00000000070b7221 */ /* 0x004fca0000000000 */
[----:B------:R0:W-:Y:S04]  /*0270*/  STG.E desc[UR6][R4.64], R11 ;  /* 0x0000000b04007986 */ /* 0x0001e8000c101906 */
[----:B------:R-:W2:Y:S02]  /*0280*/  LDG.E R0, desc[UR6][R2.64+0x8] ;  /* 0x0000080602007981 */ /* 0x000ea4000c1e1900 */
[----:B--2---:R-:W-:-:S05]  /*0290*/  FADD R13, R11, R0 ;  /* 0x000000000b0d7221 */ /* 0x004fca0000000000 */
[----:B------:R0:W-:Y:S04]  /*02a0*/  STG.E desc[UR6][R4.64], R13 ;  /* 0x0000000d04007986 */ /* 0x0001e8000c101906 */
[----:B------:R1:W2:Y:S01]  /*02b0*/  LDG.E R0, desc[UR6][R2.64+0xc] ;  /* 0x00000c0602007981 */ /* 0x0002a2000c1e1900 */
[----:B------:R-:W-:Y:S01]  /*02c0*/  UIADD3 UR4, UPT, UPT, UR4, 0x4, URZ ;  /* 0x0000000404047890 */ /* 0x000fe2000fffe0ff */
[----:B------:R-:W-:-:S03]  /*02d0*/  IADD3 R6, P0, PT, R2, 0x10, RZ ;  /* 0x0000001002067810 */ /* 0x000fc60007f1e0ff */
[----:B------:R-:W-:Y:S02]  /*02e0*/  UISETP.GE.AND UP1, UPT, UR4, UR8, UPT ;  /* 0x000000080400728c */ /* 0x000fe4000bf26270 */
[----:B-1----:R-:W-:Y:S02]  /*02f0*/  IMAD.X R3, RZ, RZ, R3, P0 ;  /* 0x000000ffff037224 */ /* 0x002fe400000e0603 */
[----:B--2---:R-:W-:-:S05]  /*0300*/  FADD R9, R13, R0 ;  /* 0x000000000d097221 */ /* 0x004fca0000000000 */
[----:B------:R0:W-:Y:S01]  /*0310*/  STG.E desc[UR6][R4.64], R9 ;  /* 0x0000000904007986 */ /* 0x0001e2000c101906 */
[----:B------:R-:W-:Y:S05]  /*0320*/  BRA.U !UP1, `(.L_x_17) ;  /* 0xfffffffd09b87547 */ /* 0x000fea000b83ffff */
.L_x_16:
[----:B------:R-:W-:-:S04]  /*0330*/  UIADD3 UR8, UPT, UPT, UR5, -UR4, URZ ;  /* 0x8000000405087290 */ /* 0x000fc8000fffe0ff */
[----:B------:R-:W-:-:S09]  /*0340*/  UISETP.GT.AND UP1, UPT, UR8, 0x1, UPT ;  /* 0x000000010800788c */ /* 0x000fd2000bf24270 */
[----:B------:R-:W-:Y:S05]  /*0350*/  BRA.U !UP1, `(.L_x_18) ;  /* 0x00000001092c7547 */ /* 0x000fea000b800000 */
[----:B------:R-:W-:-:S05]  /*0360*/  IMAD.MOV.U32 R2, RZ, RZ, R6 ;  /* 0x000000ffff027224 */ /* 0x000fca00078e0006 */
[----:B------:R-:W0:Y:S02]  /*0370*/  LDG.E R0, desc[UR6][R2.64] ;  /* 0x0000000602007981 */ /* 0x000e24000c1e1900 */
[----:B0-----:R-:W-:-:S05]  /*0380*/  FADD R7, R9, R0 ;  /* 0x0000000009077221 */ /* 0x001fca0000000000 */
[----:B------:R1:W-:Y:S04]  /*0390*/  STG.E desc[UR6][R4.64], R7 ;  /* 0x0000000704007986 */ /* 0x0003e8000c101906 */
[----:B------:R0:W2:Y:S01]  /*03a0*/  LDG.E R0, desc[UR6][R2.64+0x4] ;  /* 0x0000040602007981 */ /* 0x0000a2000c1e1900 */
[----:B------:R-:W-:Y:S01]  /*03b0*/  IADD3 R6, P0, PT, R6, 0x8, RZ ;  /* 0x0000000806067810 */ /* 0x000fe20007f1e0ff */
[----:B------:R-:W-:Y:S02]  /*03c0*/  UIADD3 UR4, UPT, UPT, UR4, 0x2, URZ ;  /* 0x0000000204047890 */ /* 0x000fe4000fffe0ff */
[----:B------:R-:W-:Y:S01]  /*03d0*/  UPLOP3.LUT UP0, UPT, UPT, UPT, UPT, 0x40, 0x4 ;  /* 0x000000000004789c */ /* 0x000fe20003f0e870 */
[----:B0-----:R-:W-:Y:S01]  /*03e0*/  IADD3.X R3, PT, PT, RZ, R3, RZ, P0, !PT ;  /* 0x00000003ff037210 */ /* 0x001fe200007fe4ff */
[----:B--2---:R-:W-:-:S05]  /*03f0*/  FADD R9, R7, R0 ;  /* 0x0000000007097221 */ /* 0x004fca0000000000 */
[----:B------:R1:W-:Y:S04]  /*0400*/  STG.E desc[UR6][R4.64], R9 ;  /* 0x0000000904007986 */ /* 0x0003e8000c101906 */
.L_x_18:
[----:B------:R-:W-:Y:S01]  /*0410*/  UISETP.LT.OR UP0, UPT, UR4, UR5, UP0 ;  /* 0x000000050400728c */ /* 0x000fe20008701670 */
[----:B------:R-:W-:-:S08]  /*0420*/  IMAD.MOV.U32 R2, RZ, RZ, R6 ;  /* 0x000000ffff027224 */ /* 0x000fd000078e0006 */
[----:B------:R-:W-:Y:S05]  /*0430*/  BRA.U !UP0, `(.L_x_15) ;  /* 0x00000001080c7547 */ /* 0x000fea000b800000 */
[----:B------:R-:W0:Y:S02]  /*0440*/  LDG.E R2, desc[UR6][R2.64] ;  /* 0x0000000602027981 */ /* 0x000e24000c1e1900 */
[----:B01----:R-:W-:-:S05]  /*0450*/  FADD R9, R9, R2 ;  /* 0x0000000209097221 */ /* 0x003fca0000000000 */
[----:B------:R2:W-:Y:S02]  /*0460*/  STG.E desc[UR6][R4.64], R9 ;  /* 0x0000000904007986 */ /* 0x0005e4000c101906 */
.L_x_15:
[----:B------:R-:W-:Y:S01]  /*0470*/  I2FP.F32.S32 R6, UR5 ;  /* 0x0000000500067c45 */ /* 0x000fe20008201400 */
[----:B------:R-:W-:Y:S03]  /*0480*/  BSSY.RECONVERGENT B0, `(.L_x_19) ;  /* 0x000000d000007945 */ /* 0x000fe60003800200 */
[----:B------:R-:W3:Y:S08]  /*0490*/  MUFU.RCP R3, R6 ;  /* 0x0000000600037308 */ /* 0x000ef00000001000 */
[----:B------:R-:W4:Y:S01]  /*04a0*/  FCHK P0, R9, R6 ;  /* 0x0000000609007302 */ /* 0x000f220000000000 */
[----:B---3--:R-:W-:-:S04]  /*04b0*/  FFMA R0, -R6, R3, 1 ;  /* 0x3f80000006007423 */ /* 0x008fc80000000103 */
[----:B------:R-:W-:-:S04]  /*04c0*/  FFMA R0, R3, R0, R3 ;  /* 0x0000000003007223 */ /* 0x000fc80000000003 */
[----:B------:R-:W-:-:S04]  /*04d0*/  FFMA R3, R0, R9, RZ ;  /* 0x0000000900037223 */ /* 0x000fc800000000ff */
[----:B------:R-:W-:-:S04]  /*04e0*/  FFMA R2, -R6, R3, R9 ;  /* 0x0000000306027223 */ /* 0x000fc80000000109 */
[----:B------:R-:W-:Y:S01]  /*04f0*/  FFMA R3, R0, R2, R3 ;  /* 0x0000000200037223 */ /* 0x000fe20000000003 */
[----:B----4-:R-:W-:Y:S06]  /*0500*/  @!P0 BRA `(.L_x_20) ;  /* 0x0000000000108947 */ /* 0x010fec0003800000 */
[----:B------:R-:W-:Y:S01]  /*0510*/  IMAD.MOV.U32 R3, RZ, RZ, R9 ;  /* 0x000000ffff037224 */ /* 0x000fe200078e0009 */
[----:B------:R-:W-:-:S07]  /*0520*/  MOV R2, 0x540 ;  /* 0x0000054000027802 */ /* 0x000fce0000000f00 */
[----:B012---:R-:W-:Y:S05]  /*0530*/  CALL.REL.NOINC `($__internal_1_$__cuda_sm3x_div_rn_noftz_f32_slowpath) ;  /* 0x0000000000107944 */ /* 0x007fea0003c00000 */
[----:B------:R-:W-:-:S07]  /*0540*/  IMAD.MOV.U32 R3, RZ, RZ, R0 ;  /* 0x000000ffff037224 */ /* 0x000fce00078e0000 */
.L_x_20:
[----:B------:R-:W-:Y:S05]  /*0550*/  BSYNC.RECONVERGENT B0 ;  /* 0x0000000000007941 */ /* 0x000fea0003800200 */
.L_x_19:
[----:B------:R-:W-:Y:S01]  /*0560*/  STG.E desc[UR6][R4.64], R3 ;  /* 0x0000000304007986 */ /* 0x000fe2000c101906 */
[----:B------:R-:W-:Y:S05]  /*0570*/  EXIT ;  /* 0x000000000000794d */ /* 0x000fea0003800000 */
        .weak           $__internal_1_$__cuda_sm3x_div_rn_noftz_f32_slowpath
        .type           $__internal_1_$__cuda_sm3x_div_rn_noftz_f32_slowpath,@function
        .size           $__internal_1_$__cuda_sm3x_div_rn_noftz_f32_slowpath,(.L_x_34 - $__internal_1_$__cuda_sm3x_div_rn_noftz_f32_slowpath)
$__internal_1_$__cuda_sm3x_div_rn_noftz_f32_slowpath:
[----:B------:R-:W-:Y:S01]  /*0580*/  SHF.R.U32.HI R7, RZ, 0x17, R6 ;  /* 0x00000017ff077819 */ /* 0x000fe20000011606 */
[----:B------:R-:W-:Y:S01]  /*0590*/  BSSY.RECONVERGENT B1, `(.L_x_21) ;  /* 0x0000063000017945 */ /* 0x000fe20003800200 */
[----:B------:R-:W-:Y:S02]  /*05a0*/  SHF.R.U32.HI R0, RZ, 0x17, R3 ;  /* 0x00000017ff007819 */ /* 0x000fe40000011603 */
[----:B------:R-:W-:Y:S02]  /*05b0*/  LOP3.LUT R7, R7, 0xff, RZ, 0xc0, !PT ;  /* 0x000000ff07077812 */ /* 0x000fe400078ec0ff */
[----:B------:R-:W-:-:S03]  /*05c0*/  LOP3.LUT R12, R0, 0xff, RZ, 0xc0, !PT ;  /* 0x000000ff000c7812 */ /* 0x000fc600078ec0ff */
[----:B------:R-:W-:Y:S02]  /*05d0*/  VIADD R9, R7, 0xffffffff ;  /* 0xffffffff07097836 */ /* 0x000fe40000000000 */
[----:B------:R-:W-:-:S03]  /*05e0*/  VIADD R10, R12, 0xffffffff ;  /* 0xffffffff0c0a7836 */ /* 0x000fc60000000000 */
[----:B------:R-:W-:-:S04]  /*05f0*/  ISETP.GT.U32.AND P0, PT, R9, 0xfd, PT ;  /* 0x000000fd0900780c */ /* 0x000fc80003f04070 */
[----:B------:R-:W-:-:S13]  /*0600*/  ISETP.GT.U32.OR P0, PT, R10, 0xfd, P0 ;  /* 0x000000fd0a00780c */ /* 0x000fda0000704470 */
[----:B------:R-:W-:Y:S01]  /*0610*/  @!P0 MOV R8, RZ ;  /* 0x000000ff00088202 */ /* 0x000fe20000000f00 */
[----:B------:R-:W-:Y:S06]  /*0620*/  @!P0 BRA `(.L_x_22) ;  /* 0x0000000000608947 */ /* 0x000fec0003800000 */
[----:B------:R-:W-:Y:S01]  /*0630*/  FSETP.GTU.FTZ.AND P0, PT, |R3|, +INF , PT ;  /* 0x7f8000000300780b */ /* 0x000fe20003f1c200 */
[----:B------:R-:W-:Y:S01]  /*0640*/  IMAD.MOV.U32 R0, RZ, RZ, R6 ;  /* 0x000000ffff007224 */ /* 0x000fe200078e0006 */
        /* <DEDUP_REMOVED lines=22> */
.L_x_22:
[----:B------:R-:W-:Y:S01]  /*07b0*/  LEA R9, R7, 0xc0800000, 0x17 ;  /* 0xc080000007097811 */ /* 0x000fe200078eb8ff */
[----:B------:R-:W-:Y:S04]  /*07c0*/  BSSY.RECONVERGENT B2, `(.L_x_27) ;  /* 0x0000036000027945 */ /* 0x000fe80003800200 */
[----:B------:R-:W-:Y:S01]  /*07d0*/  IMAD.IADD R9, R6, 0x1, -R9 ;  /* 0x0000000106097824 */ /* 0x000fe200078e0a09 */
[----:B------:R-:W-:-:S03]  /*07e0*/  IADD3 R6, PT, PT, R12, -0x7f, RZ ;  /* 0xffffff810c067810 */ /* 0x000fc60007ffe0ff */
[----:B------:R-:W0:Y:S01]  /*07f0*/  MUFU.RCP R10, R9 ;  /* 0x00000009000a7308 */ /* 0x000e220000001000 */
[----:B------:R-:W-:Y:S01]  /*0800*/  FADD.FTZ R11, -R9, -RZ ;  /* 0x800000ff090b7221 */ /* 0x000fe20000010100 */
[C---:B------:R-:W-:Y:S01]  /*0810*/  IMAD R0, R6.reuse, -0x800000, R3 ;  /* 0xff80000006007824 */ /* 0x040fe200078e0203 */
[----:B------:R-:W-:-:S05]  /*0820*/  IADD3 R7, PT, PT, R6, 0x7f, -R7 ;  /* 0x0000007f06077810 */ /* 0x000fca0007ffe807 */
[----:B------:R-:W-:Y:S02]  /*0830*/  IMAD.IADD R7, R7, 0x1, R8 ;  /* 0x0000000107077824 */ /* 0x000fe400078e0208 */
[----:B0-----:R-:W-:-:S04]  /*0840*/  FFMA R13, R10, R11, 1 ;  /* 0x3f8000000a0d7423 */ /* 0x001fc8000000000b */
[----:B------:R-:W-:-:S04]  /*0850*/  FFMA R12, R10, R13, R10 ;  /* 0x0000000d0a0c7223 */ /* 0x000fc8000000000a */
[----:B------:R-:W-:-:S04]  /*0860*/  FFMA R3, R0, R12, RZ ;  /* 0x0000000c00037223 */ /* 0x000fc800000000ff */
[----:B------:R-:W-:-:S04]  /*0870*/  FFMA R10, R11, R3, R0 ;  /* 0x000000030b0a7223 */ /* 0x000fc80000000000 */
[----:B------:R-:W-:-:S04]  /*0880*/  FFMA R13, R12, R10, R3 ;  /* 0x0000000a0c0d7223 */ /* 0x000fc80000000003 */
[----:B------:R-:W-:-:S04]  /*0890*/  FFMA R10, R11, R13, R0 ;  /* 0x0000000d0b0a7223 */ /* 0x000fc80000000000 */
        /* <DEDUP_REMOVED lines=14> */
[CCC-:B------:R-:W-:Y:S01]  /*0980*/  FFMA.RZ R3, R12.reuse, R10.reuse, R13.reuse ;  /* 0x0000000a0c037223 */ /* 0x1c0fe2000000c00d */
[C---:B------:R-:W-:Y:S02]  /*0990*/  VIADD R8, R9.reuse, 0x20 ;  /* 0x0000002009087836 */ /* 0x040fe40000000000 */
[CCC-:B------:R-:W-:Y:S01]  /*09a0*/  FFMA.RM R6, R12.reuse, R10.reuse, R13.reuse ;  /* 0x0000000a0c067223 */ /* 0x1c0fe2000000400d */
[----:B------:R-:W-:Y:S02]  /*09b0*/  ISETP.NE.AND P2, PT, R9, RZ, PT ;  /* 0x000000ff0900720c */ /* 0x000fe40003f45270 */
[----:B------:R-:W-:Y:S01]  /*09c0*/  LOP3.LUT R7, R3, 0x7fffff, RZ, 0xc0, !PT ;  /* 0x007fffff03077812 */ /* 0x000fe200078ec0ff */
[----:B------:R-:W-:Y:S01]  /*09d0*/  FFMA.RP R3, R12, R10, R13 ;  /* 0x0000000a0c037223 */ /* 0x000fe2000000800d */
[----:B------:R-:W-:Y:S02]  /*09e0*/  ISETP.NE.AND P1, PT, R9, RZ, PT ;  /* 0x000000ff0900720c */ /* 0x000fe40003f25270 */
[----:B------:R-:W-:-:S02]  /*09f0*/  LOP3.LUT R7, R7, 0x800000, RZ, 0xfc, !PT ;  /* 0x0080000007077812 */ /* 0x000fc400078efcff */
[----:B------:R-:W-:Y:S02]  /*0a00*/  IADD3 R9, PT, PT, -R9, RZ, RZ ;  /* 0x000000ff09097210 */ /* 0x000fe40007ffe1ff */
[----:B------:R-:W-:Y:S02]  /*0a10*/  SHF.L.U32 R8, R7, R8, RZ ;  /* 0x0000000807087219 */ /* 0x000fe400000006ff */
[----:B------:R-:W-:Y:S02]  /*0a20*/  FSETP.NEU.FTZ.AND P0, PT, R3, R6, PT ;  /* 0x000000060300720b */ /* 0x000fe40003f1d000 */
[----:B------:R-:W-:Y:S02]  /*0a30*/  SEL R6, R9, RZ, P2 ;  /* 0x000000ff09067207 */ /* 0x000fe40001000000 */
[----:B------:R-:W-:Y:S02]  /*0a40*/  ISETP.NE.AND P1, PT, R8, RZ, P1 ;  /* 0x000000ff0800720c */ /* 0x000fe40000f25270 */
[----:B------:R-:W-:-:S02]  /*0a50*/  SHF.R.U32.HI R6, RZ, R6, R7 ;  /* 0x00000006ff067219 */ /* 0x000fc40000011607 */
[----:B------:R-:W-:Y:S02]  /*0a60*/  PLOP3.LUT P0, PT, P0, P1, PT, 0xf8, 0x8f ;  /* 0x00000000008f781c */ /* 0x000fe40000703f70 */
[----:B------:R-:W-:Y:S02]  /*0a70*/  SHF.R.U32.HI R8, RZ, 0x1, R6 ;  /* 0x00000001ff087819 */ /* 0x000fe40000011606 */
[----:B------:R-:W-:-:S04]  /*0a80*/  SEL R3, RZ, 0x1, !P0 ;  /* 0x00000001ff037807 */ /* 0x000fc80004000000 */
[----:B------:R-:W-:-:S04]  /*0a90*/  LOP3.LUT R3, R3, 0x1, R8, 0xf8, !PT ;  /* 0x0000000103037812 */ /* 0x000fc800078ef808 */
[----:B------:R-:W-:-:S05]  /*0aa0*/  LOP3.LUT R3, R3, R6, RZ, 0xc0, !PT ;  /* 0x0000000603037212 */ /* 0x000fca00078ec0ff */
[----:B------:R-:W-:-:S05]  /*0ab0*/  IMAD.IADD R3, R8, 0x1, R3 ;  /* 0x0000000108037824 */ /* 0x000fca00078e0203 */
[----:B------:R-:W-:Y:S01]  /*0ac0*/  LOP3.LUT R0, R3, R0, RZ, 0xfc, !PT ;  /* 0x0000000003007212 */ /* 0x000fe200078efcff */
[----:B------:R-:W-:Y:S06]  /*0ad0*/  BRA `(.L_x_30) ;  /* 0x0000000000107947 */ /* 0x000fec0003800000 */
.L_x_29:
[----:B------:R-:W-:-:S04]  /*0ae0*/  LOP3.LUT R0, R0, 0x80000000, RZ, 0xc0, !PT ;  /* 0x8000000000007812 */ /* 0x000fc800078ec0ff */
[----:B------:R-:W-:Y:S01]  /*0af0*/  LOP3.LUT R0, R0, 0x7f800000, RZ, 0xfc, !PT ;  /* 0x7f80000000007812 */ /* 0x000fe200078efcff */
[----:B------:R-:W-:Y:S06]  /*0b00*/  BRA `(.L_x_30) ;  /* 0x0000000000047947 */ /* 0x000fec0003800000 */
.L_x_28:
[----:B------:R-:W-:-:S07]  /*0b10*/  IMAD R0, R7, 0x800000, R0 ;  /* 0x0080000007007824 */ /* 0x000fce00078e0200 */
.L_x_30:
[----:B------:R-:W-:Y:S05]  /*0b20*/  BSYNC.RECONVERGENT B2 ;  /* 0x0000000000027941 */ /* 0x000fea0003800200 */
.L_x_27:
[----:B------:R-:W-:Y:S05]  /*0b30*/  BRA `(.L_x_31) ;  /* 0x0000000000207947 */ /* 0x000fea0003800000 */
.L_x_26:
[----:B------:R-:W-:-:S04]  /*0b40*/  LOP3.LUT R0, R6, 0x80000000, R3, 0x48, !PT ;  /* 0x8000000006007812 */ /* 0x000fc800078e4803 */
[----:B------:R-:W-:Y:S01]  /*0b50*/  LOP3.LUT R0, R0, 0x7f800000, RZ, 0xfc, !PT ;  /* 0x7f80000000007812 */ /* 0x000fe200078efcff */
[----:B------:R-:W-:Y:S06]  /*0b60*/  BRA `(.L_x_31) ;  /* 0x0000000000147947 */ /* 0x000fec0003800000 */
.L_x_25:
[----:B------:R-:W-:Y:S01]  /*0b70*/  LOP3.LUT R0, R6, 0x80000000, R3, 0x48, !PT ;  /* 0x8000000006007812 */ /* 0x000fe200078e4803 */
[----:B------:R-:W-:Y:S06]  /*0b80*/  BRA `(.L_x_31) ;  /* 0x00000000000c7947 */ /* 0x000fec0003800000 */
.L_x_24:
[----:B------:R-:W0:Y:S01]  /*0b90*/  MUFU.RSQ R0, -QNAN ;  /* 0xffc0000000007908 */ /* 0x000e220000001400 */
[----:B------:R-:W-:Y:S05]  /*0ba0*/  BRA `(.L_x_31) ;  /* 0x0000000000047947 */ /* 0x000fea0003800000 */
.L_x_23:
[----:B------:R-:W-:-:S07]  /*0bb0*/  FADD.FTZ R0, R3, R0 ;  /* 0x0000000003007221 */ /* 0x000fce0000010000 */
.L_x_31:
[----:B------:R-:W-:Y:S05]  /*0bc0*/  BSYNC.RECONVERGENT B1 ;  /* 0x0000000000017941 */ /* 0x000fea0003800200 */
.L_x_21:
[----:B------:R-:W-:-:S04]  /*0bd0*/  IMAD.MOV.U32 R3, RZ, RZ, 0x0 ;  /* 0x00000000ff037424 */ /* 0x000fc800078e00ff */
[----:B0-----:R-:W-:Y:S05]  /*0be0*/  RET.REL.NODEC R2 `(_Z28forward_avgpool_layer_kerneliiiiPfS_) ;  /* 0xfffffff402047950 */ /* 0x001fea0003c3ffff */
.L_x_32:
        /* <DEDUP_REMOVED lines=9> */
.L_x_34:


//--------------------- .nv.shared.reserved.0     --------------------------
	.section	.nv.shared.reserved.0,"aw",@nobits
	.weak		__nv_reservedSMEM_offset_0_alias
	.size		__nv_reservedSMEM_offset_0_alias, 0, 64
	.other		__nv_reservedSMEM_offset_0_alias,@"STO_CUDA_RESERVED_SHARED STV_DEFAULT"
__nv_reservedSMEM_offset_0_alias:
	.zero		0
	.zero		64


//--------------------- .nv.constant0._Z29backward_avgpool_layer_kerneliiiiPfS_ --------------------------
	.section	.nv.constant0._Z29backward_avgpool_layer_kerneliiiiPfS_,"a",@progbits
	.sectionflags	@""
	.align	4
.nv.constant0._Z29backward_avgpool_layer_kerneliiiiPfS_:
	.zero		928


//--------------------- .nv.constant0._Z28forward_avgpool_layer_kerneliiiiPfS_ --------------------------
	.section	.nv.constant0._Z28forward_avgpool_layer_kerneliiiiPfS_,"a",@progbits
	.sectionflags	@""
	.align	4
.nv.constant0._Z28forward_avgpool_layer_kerneliiiiPfS_:
	.zero		928


//--------------------- SYMBOLS --------------------------

	.type		.nv.reservedSmem.offset0,@object
	.size		.nv.reservedSmem.offset0,0x4
